//
// Generated by NVIDIA NVVM Compiler
//
// Compiler Build ID: CL-36424714
// Cuda compilation tools, release 13.0, V13.0.88
// Based on NVVM 20.0.0
//

.version 9.0
.target sm_100
.address_size 64

	// .globl	_Z7add_gpuiPfS_

.visible .entry _Z7add_gpuiPfS_(
	.param .u32 _Z7add_gpuiPfS__param_0,
	.param .u64 .ptr .align 1 _Z7add_gpuiPfS__param_1,
	.param .u64 .ptr .align 1 _Z7add_gpuiPfS__param_2
)
{
	.reg .pred 	%p<7>;
	.reg .b32 	%r<27>;
	.reg .b32 	%f<16>;
	.reg .b64 	%rd<24>;

	ld.param.u32 	%r11, [_Z7add_gpuiPfS__param_0];
	ld.param.u64 	%rd7, [_Z7add_gpuiPfS__param_1];
	ld.param.u64 	%rd8, [_Z7add_gpuiPfS__param_2];
	cvta.to.global.u64 	%rd1, %rd8;
	cvta.to.global.u64 	%rd2, %rd7;
	mov.u32 	%r26, %tid.x;
	mov.u32 	%r2, %ntid.x;
	setp.ge.s32 	%p1, %r26, %r11;
	@%p1 bra 	$L__BB0_6;
	add.s32 	%r12, %r26, %r2;
	max.u32 	%r13, %r11, %r12;
	setp.lt.u32 	%p2, %r12, %r11;
	selp.u32 	%r14, 1, 0, %p2;
	add.s32 	%r15, %r12, %r14;
	sub.s32 	%r16, %r13, %r15;
	div.u32 	%r17, %r16, %r2;
	add.s32 	%r3, %r17, %r14;
	and.b32  	%r18, %r3, 3;
	setp.eq.s32 	%p3, %r18, 3;
	@%p3 bra 	$L__BB0_4;
	add.s32 	%r19, %r3, 1;
	and.b32  	%r20, %r19, 3;
	mul.wide.u32 	%rd23, %r26, 4;
	mul.wide.u32 	%rd4, %r2, 4;
	neg.s32 	%r24, %r20;
	mad.lo.s32 	%r26, %r2, %r20, %r26;
$L__BB0_3:
	.pragma "nounroll";
	add.s64 	%rd9, %rd2, %rd23;
	ld.global.f32 	%f1, [%rd9];
	add.s64 	%rd10, %rd1, %rd23;
	ld.global.f32 	%f2, [%rd10];
	add.f32 	%f3, %f1, %f2;
	st.global.f32 	[%rd10], %f3;
	add.s64 	%rd23, %rd23, %rd4;
	add.s32 	%r24, %r24, 1;
	setp.ne.s32 	%p4, %r24, 0;
	@%p4 bra 	$L__BB0_3;
$L__BB0_4:
	setp.lt.u32 	%p5, %r3, 3;
	@%p5 bra 	$L__BB0_6;
$L__BB0_5:
	mul.wide.u32 	%rd11, %r26, 4;
	add.s64 	%rd12, %rd2, %rd11;
	ld.global.f32 	%f4, [%rd12];
	add.s64 	%rd13, %rd1, %rd11;
	ld.global.f32 	%f5, [%rd13];
	add.f32 	%f6, %f4, %f5;
	st.global.f32 	[%rd13], %f6;
	add.s32 	%r21, %r26, %r2;
	mul.wide.u32 	%rd14, %r21, 4;
	add.s64 	%rd15, %rd2, %rd14;
	ld.global.f32 	%f7, [%rd15];
	add.s64 	%rd16, %rd1, %rd14;
	ld.global.f32 	%f8, [%rd16];
	add.f32 	%f9, %f7, %f8;
	st.global.f32 	[%rd16], %f9;
	add.s32 	%r22, %r21, %r2;
	mul.wide.u32 	%rd17, %r22, 4;
	add.s64 	%rd18, %rd2, %rd17;
	ld.global.f32 	%f10, [%rd18];
	add.s64 	%rd19, %rd1, %rd17;
	ld.global.f32 	%f11, [%rd19];
	add.f32 	%f12, %f10, %f11;
	st.global.f32 	[%rd19], %f12;
	add.s32 	%r23, %r22, %r2;
	mul.wide.u32 	%rd20, %r23, 4;
	add.s64 	%rd21, %rd2, %rd20;
	ld.global.f32 	%f13, [%rd21];
	add.s64 	%rd22, %rd1, %rd20;
	ld.global.f32 	%f14, [%rd22];
	add.f32 	%f15, %f13, %f14;
	st.global.f32 	[%rd22], %f15;
	add.s32 	%r26, %r23, %r2;
	setp.lt.s32 	%p6, %r26, %r11;
	@%p6 bra 	$L__BB0_5;
$L__BB0_6:
	ret;

}


// ===== COMPILED SASS (sm_100) =====

	.target	sm_100

	.elftype	@"ET_EXEC"


//--------------------- .note.nv.tkinfo           --------------------------
	.section	.note.nv.tkinfo,"",@"SHT_NOTE"
	.sectionflags	@"SHF_NOTE_NV_TKINFO"
	.tkinfo
        /*0018*/ 	.word	0x00000002
        /*0030*/ 	.string	""
        /*0030*/ 	.string	"ptxas"
        /*0030*/ 	.string	"Cuda compilation tools, release 13.0, V13.0.88"
        /*0030*/ 	.string	"Build cuda_13.0.r13.0/compiler.36424714_0"
        /*0030*/ 	.string	"-arch sm_100 -m 64 "



//--------------------- .note.nv.cuinfo           --------------------------
	.section	.note.nv.cuinfo,"",@"SHT_NOTE"
	.sectionflags	@"SHF_NOTE_NV_CUINFO"
        /*0018*/ 	.short	0x0002
        /*001a*/ 	.short	0x0064
        /*001c*/ 	.short	0x0082
	.zero		2


//--------------------- .nv.info                  --------------------------
	.section	.nv.info,"",@"SHT_CUDA_INFO"
	.align	4


	//----- nvinfo : EIATTR_REGCOUNT
	.align		4
        /*0000*/ 	.byte	0x04, 0x2f
        /*0002*/ 	.short	(.L_1 - .L_0)
	.align		4
.L_0:
        /*0004*/ 	.word	index@(_Z7add_gpuiPfS_)
        /*0008*/ 	.word	0x0000001a


	//----- nvinfo : EIATTR_FRAME_SIZE
	.align		4
.L_1:
        /*000c*/ 	.byte	0x04, 0x11
        /*000e*/ 	.short	(.L_3 - .L_2)
	.align		4
.L_2:
        /*0010*/ 	.word	index@(_Z7add_gpuiPfS_)
        /*0014*/ 	.word	0x00000000


	//----- nvinfo : EIATTR_MIN_STACK_SIZE
	.align		4
.L_3:
        /*0018*/ 	.byte	0x04, 0x12
        /*001a*/ 	.short	(.L_5 - .L_4)
	.align		4
.L_4:
        /*001c*/ 	.word	index@(_Z7add_gpuiPfS_)
        /*0020*/ 	.word	0x00000000
.L_5:


//--------------------- .nv.compat                --------------------------
	.section	.nv.compat,"",@"SHT_CUDA_COMPAT_INFO"
	.align	4
        /*0000*/ 	.byte	0x02, 0x09, 0x00, 0x00, 0x02, 0x02, 0x01, 0x00, 0x02, 0x05, 0x05, 0x00, 0x03, 0x07, 0x01, 0x01
        /*0010*/ 	.byte	0x02, 0x03, 0x00, 0x00, 0x02, 0x06, 0x01, 0x00, 0x04, 0x0b, 0x08, 0x00, 0x09, 0x00, 0x00, 0x00
        /*0020*/ 	.byte	0x00, 0x00, 0x00, 0x00


//--------------------- .nv.info._Z7add_gpuiPfS_  --------------------------
	.section	.nv.info._Z7add_gpuiPfS_,"",@"SHT_CUDA_INFO"
	.sectionflags	@""
	.align	4


	//----- nvinfo : EIATTR_CUDA_API_VERSION
	.align		4
        /*0000*/ 	.byte	0x04, 0x37
        /*0002*/ 	.short	(.L_7 - .L_6)
.L_6:
        /*0004*/ 	.word	0x00000082


	//----- nvinfo : EIATTR_KPARAM_INFO
	.align		4
.L_7:
        /*0008*/ 	.byte	0x04, 0x17
        /*000a*/ 	.short	(.L_9 - .L_8)
.L_8:
        /*000c*/ 	.word	0x00000000
        /*0010*/ 	.short	0x0002
        /*0012*/ 	.short	0x0010
        /*0014*/ 	.byte	0x00, 0xf5, 0x21, 0x00


	//----- nvinfo : EIATTR_KPARAM_INFO
	.align		4
.L_9:
        /*0018*/ 	.byte	0x04, 0x17
        /*001a*/ 	.short	(.L_11 - .L_10)
.L_10:
        /*001c*/ 	.word	0x00000000
        /*0020*/ 	.short	0x0001
        /*0022*/ 	.short	0x0008
        /*0024*/ 	.byte	0x00, 0xf5, 0x21, 0x00


	//----- nvinfo : EIATTR_KPARAM_INFO
	.align		4
.L_11:
        /*0028*/ 	.byte	0x04, 0x17
        /*002a*/ 	.short	(.L_13 - .L_12)
.L_12:
        /*002c*/ 	.word	0x00000000
        /*0030*/ 	.short	0x0000
        /*0032*/ 	.short	0x0000
        /*0034*/ 	.byte	0x00, 0xf0, 0x11, 0x00


	//----- nvinfo : EIATTR_SPARSE_MMA_MASK
	.align		4
.L_13:
        /*0038*/ 	.byte	0x03, 0x50
        /*003a*/ 	.short	0x0000


	//----- nvinfo : EIATTR_MAXREG_COUNT
	.align		4
        /*003c*/ 	.byte	0x03, 0x1b
        /*003e*/ 	.short	0x00ff


	//----- nvinfo : EIATTR_MERCURY_ISA_VERSION
	.align		4
        /*0040*/ 	.byte	0x03, 0x5f
        /*0042*/ 	.short	0x0101


	//----- nvinfo : EIATTR_VRC_CTA_INIT_COUNT
	.align		4
        /*0044*/ 	.byte	0x02, 0x4a
	.zero		1
	.zero		1


	//----- nvinfo : EIATTR_EXIT_INSTR_OFFSETS
	.align		4
        /*0048*/ 	.byte	0x04, 0x1c
        /*004a*/ 	.short	(.L_15 - .L_14)


	//   ....[0]....
.L_14:
        /*004c*/ 	.word	0x00000050


	//   ....[1]....
        /*0050*/ 	.word	0x00000380


	//   ....[2]....
        /*0054*/ 	.word	0x00000590


	//----- nvinfo : EIATTR_CRS_STACK_SIZE
	.align		4
.L_15:
        /*0058*/ 	.byte	0x04, 0x1e
        /*005a*/ 	.short	(.L_17 - .L_16)
.L_16:
        /*005c*/ 	.word	0x00000000


	//----- nvinfo : EIATTR_CBANK_PARAM_SIZE
	.align		4
.L_17:
        /*0060*/ 	.byte	0x03, 0x19
        /*0062*/ 	.short	0x0018


	//----- nvinfo : EIATTR_PARAM_CBANK
	.align		4
        /*0064*/ 	.byte	0x04, 0x0a
        /*0066*/ 	.short	(.L_19 - .L_18)
	.align		4
.L_18:
        /*0068*/ 	.word	index@(.nv.constant0._Z7add_gpuiPfS_)
        /*006c*/ 	.short	0x0380
        /*006e*/ 	.short	0x0018


	//----- nvinfo : EIATTR_SW_WAR
	.align		4
.L_19:
        /*0070*/ 	.byte	0x04, 0x36
        /*0072*/ 	.short	(.L_21 - .L_20)
.L_20:
        /*0074*/ 	.word	0x00000008
.L_21:


//--------------------- .nv.callgraph             --------------------------
	.section	.nv.callgraph,"",@"SHT_CUDA_CALLGRAPH"
	.align	4
	.sectionentsize	8
	.align		4
        /*0000*/ 	.word	0x00000000
	.align		4
        /*0004*/ 	.word	0xffffffff
	.align		4
        /*0008*/ 	.word	0x00000000
	.align		4
        /*000c*/ 	.word	0xfffffffe
	.align		4
        /*0010*/ 	.word	0x00000000
	.align		4
        /*0014*/ 	.word	0xfffffffd
	.align		4
        /*0018*/ 	.word	0x00000000
	.align		4
        /*001c*/ 	.word	0xfffffffc


//--------------------- .text._Z7add_gpuiPfS_     --------------------------
	.section	.text._Z7add_gpuiPfS_,"ax",@progbits
	.align	128
        .global         _Z7add_gpuiPfS_
        .type           _Z7add_gpuiPfS_,@function
        .size           _Z7add_gpuiPfS_,(.L_x_5 - _Z7add_gpuiPfS_)
        .other          _Z7add_gpuiPfS_,@"STO_CUDA_ENTRY STV_DEFAULT"
_Z7add_gpuiPfS_:
.text._Z7add_gpuiPfS_:
[----:B------:R-:W-:Y:S01]  /*0000*/  LDC R1, c[0x0][0x37c] ;  /* 0x0000df00ff017b82 */ /* 0x000fe20000000800 */
[----:B------:R-:W0:Y:S01]  /*0010*/  S2R R3, SR_TID.X ;  /* 0x0000000000037919 */ /* 0x000e220000002100 */
[----:B------:R-:W0:Y:S06]  /*0020*/  LDCU UR6, c[0x0][0x380] ;  /* 0x00007000ff0677ac */ /* 0x000e2c0008000800 */
[----:B------:R-:W1:Y:S01]  /*0030*/  LDC R0, c[0x0][0x360] ;  /* 0x0000d800ff007b82 */ /* 0x000e620000000800 */
[----:B0-----:R-:W-:-:S13]  /*0040*/  ISETP.GE.AND P0, PT, R3, UR6, PT ;  /* 0x0000000603007c0c */ /* 0x001fda000bf06270 */
[----:B------:R-:W-:Y:S05]  /*0050*/  @P0 EXIT ;  /* 0x000000000000094d */ /* 0x000fea0003800000 */
[----:B-1----:R-:W0:Y:S01]  /*0060*/  I2F.U32.RP R8, R0 ;  /* 0x0000000000087306 */ /* 0x002e220000209000 */
[----:B------:R-:W-:Y:S01]  /*0070*/  IADD3 R2, PT, PT, R3, R0, RZ ;  /* 0x0000000003027210 */ /* 0x000fe20007ffe0ff */
[----:B------:R-:W1:Y:S01]  /*0080*/  LDCU.64 UR4, c[0x0][0x358] ;  /* 0x00006b00ff0477ac */ /* 0x000e620008000a00 */
[----:B------:R-:W-:Y:S01]  /*0090*/  ISETP.NE.U32.AND P2, PT, R0, RZ, PT ;  /* 0x000000ff0000720c */ /* 0x000fe20003f45070 */
[----:B------:R-:W-:Y:S01]  /*00a0*/  BSSY.RECONVERGENT B0, `(.L_x_0) ;  /* 0x000002d000007945 */ /* 0x000fe20003800200 */
[C---:B------:R-:W-:Y:S01]  /*00b0*/  ISETP.GE.U32.AND P0, PT, R2.reuse, UR6, PT ;  /* 0x0000000602007c0c */ /* 0x040fe2000bf06070 */
[----:B------:R-:W2:Y:S01]  /*00c0*/  LDCU.64 UR8, c[0x0][0x388] ;  /* 0x00007100ff0877ac */ /* 0x000ea20008000a00 */
[----:B------:R-:W-:Y:S02]  /*00d0*/  VIMNMX.U32 R7, PT, PT, R2, UR6, !PT ;  /* 0x0000000602077c48 */ /* 0x000fe4000ffe0000 */
[----:B------:R-:W-:Y:S01]  /*00e0*/  SEL R6, RZ, 0x1, P0 ;  /* 0x00000001ff067807 */ /* 0x000fe20000000000 */
[----:B------:R-:W3:Y:S03]  /*00f0*/  LDCU.64 UR10, c[0x0][0x390] ;  /* 0x00007200ff0a77ac */ /* 0x000ee60008000a00 */
[----:B------:R-:W-:Y:S01]  /*0100*/  IADD3 R7, PT, PT, R7, -R2, -R6 ;  /* 0x8000000207077210 */ /* 0x000fe20007ffe806 */
[----:B0-----:R-:W0:Y:S02]  /*0110*/  MUFU.RCP R8, R8 ;  /* 0x0000000800087308 */ /* 0x001e240000001000 */
[----:B0-----:R-:W-:-:S06]  /*0120*/  IADD3 R4, PT, PT, R8, 0xffffffe, RZ ;  /* 0x0ffffffe08047810 */ /* 0x001fcc0007ffe0ff */
[----:B------:R0:W4:Y:S02]  /*0130*/  F2I.FTZ.U32.TRUNC.NTZ R5, R4 ;  /* 0x0000000400057305 */ /* 0x000124000021f000 */
[----:B0-----:R-:W-:Y:S02]  /*0140*/  IMAD.MOV.U32 R4, RZ, RZ, RZ ;  /* 0x000000ffff047224 */ /* 0x001fe400078e00ff */
[----:B----4-:R-:W-:-:S04]  /*0150*/  IMAD.MOV R9, RZ, RZ, -R5 ;  /* 0x000000ffff097224 */ /* 0x010fc800078e0a05 */
[----:B------:R-:W-:-:S04]  /*0160*/  IMAD R9, R9, R0, RZ ;  /* 0x0000000009097224 */ /* 0x000fc800078e02ff */
[----:B------:R-:W-:-:S06]  /*0170*/  IMAD.HI.U32 R8, R5, R9, R4 ;  /* 0x0000000905087227 */ /* 0x000fcc00078e0004 */
[----:B------:R-:W-:-:S05]  /*0180*/  IMAD.HI.U32 R5, R8, R7, RZ ;  /* 0x0000000708057227 */ /* 0x000fca00078e00ff */
[----:B------:R-:W-:-:S05]  /*0190*/  IADD3 R2, PT, PT, -R5, RZ, RZ ;  /* 0x000000ff05027210 */ /* 0x000fca0007ffe1ff */
[----:B------:R-:W-:-:S05]  /*01a0*/  IMAD R7, R0, R2, R7 ;  /* 0x0000000200077224 */ /* 0x000fca00078e0207 */
[----:B------:R-:W-:-:S13]  /*01b0*/  ISETP.GE.U32.AND P0, PT, R7, R0, PT ;  /* 0x000000000700720c */ /* 0x000fda0003f06070 */
[----:B------:R-:W-:Y:S01]  /*01c0*/  @P0 IMAD.IADD R7, R7, 0x1, -R0 ;  /* 0x0000000107070824 */ /* 0x000fe200078e0a00 */
[----:B------:R-:W-:-:S04]  /*01d0*/  @P0 IADD3 R5, PT, PT, R5, 0x1, RZ ;  /* 0x0000000105050810 */ /* 0x000fc80007ffe0ff */
[----:B------:R-:W-:-:S13]  /*01e0*/  ISETP.GE.U32.AND P1, PT, R7, R0, PT ;  /* 0x000000000700720c */ /* 0x000fda0003f26070 */
[----:B------:R-:W-:Y:S01]  /*01f0*/  @P1 VIADD R5, R5, 0x1 ;  /* 0x0000000105051836 */ /* 0x000fe20000000000 */
[----:B------:R-:W-:-:S04]  /*0200*/  @!P2 LOP3.LUT R5, RZ, R0, RZ, 0x33, !PT ;  /* 0x00000000ff05a212 */ /* 0x000fc800078e33ff */
[----:B------:R-:W-:-:S04]  /*0210*/  IADD3 R2, PT, PT, R6, R5, RZ ;  /* 0x0000000506027210 */ /* 0x000fc80007ffe0ff */
[C---:B------:R-:W-:Y:S02]  /*0220*/  LOP3.LUT R4, R2.reuse, 0x3, RZ, 0xc0, !PT ;  /* 0x0000000302047812 */ /* 0x040fe400078ec0ff */
[----:B------:R-:W-:Y:S02]  /*0230*/  ISETP.GE.U32.AND P0, PT, R2, 0x3, PT ;  /* 0x000000030200780c */ /* 0x000fe40003f06070 */
[----:B------:R-:W-:-:S13]  /*0240*/  ISETP.NE.AND P1, PT, R4, 0x3, PT ;  /* 0x000000030400780c */ /* 0x000fda0003f25270 */
[----:B-123--:R-:W-:Y:S05]  /*0250*/  @!P1 BRA `(.L_x_1) ;  /* 0x0000000000449947 */ /* 0x00efea0003800000 */
[----:B------:R-:W-:Y:S02]  /*0260*/  VIADD R2, R2, 0x1 ;  /* 0x0000000102027836 */ /* 0x000fe40000000000 */
[----:B------:R-:W-:-:S03]  /*0270*/  IMAD.WIDE.U32 R4, R3, 0x4, RZ ;  /* 0x0000000403047825 */ /* 0x000fc600078e00ff */
[----:B------:R-:W-:-:S05]  /*0280*/  LOP3.LUT R2, R2, 0x3, RZ, 0xc0, !PT ;  /* 0x0000000302027812 */ /* 0x000fca00078ec0ff */
[C---:B------:R-:W-:Y:S01]  /*0290*/  IMAD R3, R2.reuse, R0, R3 ;  /* 0x0000000002037224 */ /* 0x040fe200078e0203 */
[----:B------:R-:W-:-:S07]  /*02a0*/  IADD3 R2, PT, PT, -R2, RZ, RZ ;  /* 0x000000ff02027210 */ /* 0x000fce0007ffe1ff */
.L_x_2:
[C---:B------:R-:W-:Y:S02]  /*02b0*/  IADD3 R8, P1, PT, R4.reuse, UR8, RZ ;  /* 0x0000000804087c10 */ /* 0x040fe4000ff3e0ff */
[----:B0-----:R-:W-:Y:S02]  /*02c0*/  IADD3 R6, P2, PT, R4, UR10, RZ ;  /* 0x0000000a04067c10 */ /* 0x001fe4000ff5e0ff */
[C---:B------:R-:W-:Y:S02]  /*02d0*/  IADD3.X R9, PT, PT, R5.reuse, UR9, RZ, P1, !PT ;  /* 0x0000000905097c10 */ /* 0x040fe40008ffe4ff */
[----:B------:R-:W-:-:S03]  /*02e0*/  IADD3.X R7, PT, PT, R5, UR11, RZ, P2, !PT ;  /* 0x0000000b05077c10 */ /* 0x000fc600097fe4ff */
[----:B------:R-:W2:Y:S04]  /*02f0*/  LDG.E R8, desc[UR4][R8.64] ;  /* 0x0000000408087981 */ /* 0x000ea8000c1e1900 */
[----:B------:R-:W2:Y:S01]  /*0300*/  LDG.E R11, desc[UR4][R6.64] ;  /* 0x00000004060b7981 */ /* 0x000ea2000c1e1900 */
[----:B------:R-:W-:Y:S02]  /*0310*/  VIADD R2, R2, 0x1 ;  /* 0x0000000102027836 */ /* 0x000fe40000000000 */
[----:B------:R-:W-:-:S03]  /*0320*/  IMAD.WIDE.U32 R4, R0, 0x4, R4 ;  /* 0x0000000400047825 */ /* 0x000fc600078e0004 */
[----:B------:R-:W-:Y:S01]  /*0330*/  ISETP.NE.AND P1, PT, R2, RZ, PT ;  /* 0x000000ff0200720c */ /* 0x000fe20003f25270 */
[----:B--2---:R-:W-:-:S05]  /*0340*/  FADD R11, R8, R11 ;  /* 0x0000000b080b7221 */ /* 0x004fca0000000000 */
[----:B------:R0:W-:Y:S07]  /*0350*/  STG.E desc[UR4][R6.64], R11 ;  /* 0x0000000b06007986 */ /* 0x0001ee000c101904 */
[----:B------:R-:W-:Y:S05]  /*0360*/  @P1 BRA `(.L_x_2) ;  /* 0xfffffffc00d01947 */ /* 0x000fea000383ffff */
.L_x_1:
[----:B------:R-:W-:Y:S05]  /*0370*/  BSYNC.RECONVERGENT B0 ;  /* 0x0000000000007941 */ /* 0x000fea0003800200 */
.L_x_0:
[----:B------:R-:W-:Y:S05]  /*0380*/  @!P0 EXIT ;  /* 0x000000000000894d */ /* 0x000fea0003800000 */
.L_x_3:
[----:B0-----:R-:W0:Y:S08]  /*0390*/  LDC.64 R6, c[0x0][0x388] ;  /* 0x0000e200ff067b82 */ /* 0x001e300000000a00 */
[----:B------:R-:W1:Y:S01]  /*03a0*/  LDC.64 R4, c[0x0][0x390] ;  /* 0x0000e400ff047b82 */ /* 0x000e620000000a00 */
[----:B0-----:R-:W-:-:S06]  /*03b0*/  IMAD.WIDE.U32 R8, R3, 0x4, R6 ;  /* 0x0000000403087825 */ /* 0x001fcc00078e0006 */
[----:B------:R-:W2:Y:S01]  /*03c0*/  LDG.E R8, desc[UR4][R8.64] ;  /* 0x0000000408087981 */ /* 0x000ea2000c1e1900 */
[----:B-1----:R-:W-:-:S05]  /*03d0*/  IMAD.WIDE.U32 R10, R3, 0x4, R4 ;  /* 0x00000004030a7825 */ /* 0x002fca00078e0004 */
[----:B------:R-:W2:Y:S01]  /*03e0*/  LDG.E R13, desc[UR4][R10.64] ;  /* 0x000000040a0d7981 */ /* 0x000ea2000c1e1900 */
[----:B------:R-:W-:-:S05]  /*03f0*/  IADD3 R15, PT, PT, R0, R3, RZ ;  /* 0x00000003000f7210 */ /* 0x000fca0007ffe0ff */
[----:B------:R-:W-:-:S04]  /*0400*/  IMAD.WIDE.U32 R2, R15, 0x4, R6 ;  /* 0x000000040f027825 */ /* 0x000fc800078e0006 */
[----:B--2---:R-:W-:Y:S01]  /*0410*/  FADD R17, R8, R13 ;  /* 0x0000000d08117221 */ /* 0x004fe20000000000 */
[----:B------:R-:W-:-:S04]  /*0420*/  IMAD.WIDE.U32 R12, R15, 0x4, R4 ;  /* 0x000000040f0c7825 */ /* 0x000fc800078e0004 */
[----:B------:R0:W-:Y:S04]  /*0430*/  STG.E desc[UR4][R10.64], R17 ;  /* 0x000000110a007986 */ /* 0x0001e8000c101904 */
[----:B------:R-:W2:Y:S04]  /*0440*/  LDG.E R2, desc[UR4][R2.64] ;  /* 0x0000000402027981 */ /* 0x000ea8000c1e1900 */
[----:B------:R-:W2:Y:S01]  /*0450*/  LDG.E R19, desc[UR4][R12.64] ;  /* 0x000000040c137981 */ /* 0x000ea2000c1e1900 */
[----:B------:R-:W-:-:S04]  /*0460*/  IMAD.IADD R21, R15, 0x1, R0 ;  /* 0x000000010f157824 */ /* 0x000fc800078e0200 */
[----:B------:R-:W-:-:S04]  /*0470*/  IMAD.WIDE.U32 R8, R21, 0x4, R6 ;  /* 0x0000000415087825 */ /* 0x000fc800078e0006 */
[----:B------:R-:W-:-:S04]  /*0480*/  IMAD.WIDE.U32 R14, R21, 0x4, R4 ;  /* 0x00000004150e7825 */ /* 0x000fc800078e0004 */
[----:B--2---:R-:W-:-:S05]  /*0490*/  FADD R19, R2, R19 ;  /* 0x0000001302137221 */ /* 0x004fca0000000000 */
[----:B------:R1:W-:Y:S04]  /*04a0*/  STG.E desc[UR4][R12.64], R19 ;  /* 0x000000130c007986 */ /* 0x0003e8000c101904 */
[----:B------:R-:W2:Y:S04]  /*04b0*/  LDG.E R8, desc[UR4][R8.64] ;  /* 0x0000000408087981 */ /* 0x000ea8000c1e1900 */
[----:B------:R-:W2:Y:S01]  /*04c0*/  LDG.E R23, desc[UR4][R14.64] ;  /* 0x000000040e177981 */ /* 0x000ea2000c1e1900 */
[----:B------:R-:W-:-:S05]  /*04d0*/  IADD3 R21, PT, PT, R21, R0, RZ ;  /* 0x0000000015157210 */ /* 0x000fca0007ffe0ff */
[----:B------:R-:W-:-:S04]  /*04e0*/  IMAD.WIDE.U32 R6, R21, 0x4, R6 ;  /* 0x0000000415067825 */ /* 0x000fc800078e0006 */
[----:B------:R-:W-:-:S04]  /*04f0*/  IMAD.WIDE.U32 R4, R21, 0x4, R4 ;  /* 0x0000000415047825 */ /* 0x000fc800078e0004 */
[----:B--2---:R-:W-:-:S05]  /*0500*/  FADD R23, R8, R23 ;  /* 0x0000001708177221 */ /* 0x004fca0000000000 */
[----:B------:R1:W-:Y:S04]  /*0510*/  STG.E desc[UR4][R14.64], R23 ;  /* 0x000000170e007986 */ /* 0x0003e8000c101904 */
[----:B------:R-:W0:Y:S04]  /*0520*/  LDG.E R6, desc[UR4][R6.64] ;  /* 0x0000000406067981 */ /* 0x000e28000c1e1900 */
[----:B------:R-:W0:Y:S02]  /*0530*/  LDG.E R3, desc[UR4][R4.64] ;  /* 0x0000000404037981 */ /* 0x000e24000c1e1900 */
[----:B0-----:R-:W-:Y:S01]  /*0540*/  FADD R11, R6, R3 ;  /* 0x00000003060b7221 */ /* 0x001fe20000000000 */
[----:B------:R-:W-:-:S04]  /*0550*/  IADD3 R3, PT, PT, R21, R0, RZ ;  /* 0x0000000015037210 */ /* 0x000fc80007ffe0ff */
[----:B------:R1:W-:Y:S01]  /*0560*/  STG.E desc[UR4][R4.64], R11 ;  /* 0x0000000b04007986 */ /* 0x0003e2000c101904 */
[----:B------:R-:W-:-:S13]  /*0570*/  ISETP.GE.AND P0, PT, R3, UR6, PT ;  /* 0x0000000603007c0c */ /* 0x000fda000bf06270 */
[----:B-1----:R-:W-:Y:S05]  /*0580*/  @!P0 BRA `(.L_x_3) ;  /* 0xfffffffc00808947 */ /* 0x002fea000383ffff */
[----:B------:R-:W-:Y:S05]  /*0590*/  EXIT ;  /* 0x000000000000794d */ /* 0x000fea0003800000 */
.L_x_4:
[----:B------:R-:W-:-:S00]  /*05a0*/  BRA `(.L_x_4) ;  /* 0xfffffffc00fc7947 */ /* 0x000fc0000383ffff */
[----:B------:R-:W-:-:S00]  /*05b0*/  NOP ;  /* 0x0000000000007918 */ /* 0x000fc00000000000 */
        /* <DEDUP_REMOVED lines=12> */
.L_x_5:


//--------------------- .nv.shared.reserved.0     --------------------------
	.section	.nv.shared.reserved.0,"aw",@nobits
	.weak		__nv_reservedSMEM_offset_0_alias
	.size		__nv_reservedSMEM_offset_0_alias, 0, 64
	.other		__nv_reservedSMEM_offset_0_alias,@"STO_CUDA_RESERVED_SHARED STV_DEFAULT"
__nv_reservedSMEM_offset_0_alias:
	.zero		0
	.zero		64


//--------------------- .nv.constant0._Z7add_gpuiPfS_ --------------------------
	.section	.nv.constant0._Z7add_gpuiPfS_,"a",@progbits
	.sectionflags	@""
	.align	4
.nv.constant0._Z7add_gpuiPfS_:
	.zero		920


//--------------------- SYMBOLS --------------------------

	.type		.nv.reservedSmem.offset0,@object
	.size		.nv.reservedSmem.offset0,0x4
